	.headerflags	@"EF_CUDA_TEXMODE_UNIFIED EF_CUDA_64BIT_ADDRESS EF_CUDA_ACCELERATORS EF_CUDA_SM90 EF_CUDA_VIRTUAL_SM(EF_CUDA_SM90)"
	.elftype	@"ET_EXEC"


//--------------------- .nv.info                  --------------------------
	.section	.nv.info,"",@"SHT_CUDA_INFO"
	.align	4


	//----- nvinfo : EIATTR_REGCOUNT
	.align		4
        /*0000*/ 	.byte	0x04, 0x2f
        /*0002*/ 	.short	(.L_1 - .L_0)
	.align		4
.L_0:
        /*0004*/ 	.word	index@(triton_poi_fused__unsafe_index_convolution_leaky_relu_12)
        /*0008*/ 	.word	0x00000013


	//----- nvinfo : EIATTR_MIN_STACK_SIZE
	.align		4
.L_1:
        /*000c*/ 	.byte	0x04, 0x12
        /*000e*/ 	.short	(.L_3 - .L_2)
	.align		4
.L_2:
        /*0010*/ 	.word	index@(triton_poi_fused__unsafe_index_convolution_leaky_relu_12)
        /*0014*/ 	.word	0x00000000


	//----- nvinfo : EIATTR_FRAME_SIZE
	.align		4
.L_3:
        /*0018*/ 	.byte	0x04, 0x11
        /*001a*/ 	.short	(.L_5 - .L_4)
	.align		4
.L_4:
        /*001c*/ 	.word	index@(triton_poi_fused__unsafe_index_convolution_leaky_relu_12)
        /*0020*/ 	.word	0x00000000


	//----- nvinfo : EIATTR_MIN_STACK_SIZE
	.align		4
.L_5:
        /*0024*/ 	.byte	0x04, 0x12
        /*0026*/ 	.short	(.L_7 - .L_6)
	.align		4
.L_6:
        /*0028*/ 	.word	index@(triton_poi_fused__unsafe_index_convolution_leaky_relu_12)
        /*002c*/ 	.word	0x00000000
.L_7:


//--------------------- .nv.info.triton_poi_fused__unsafe_index_convolution_leaky_relu_12 --------------------------
	.section	.nv.info.triton_poi_fused__unsafe_index_convolution_leaky_relu_12,"",@"SHT_CUDA_INFO"
	.sectionflags	@""
	.align	4


	//----- nvinfo : EIATTR_CUDA_API_VERSION
	.align		4
        /*0000*/ 	.byte	0x04, 0x37
        /*0002*/ 	.short	(.L_9 - .L_8)
.L_8:
        /*0004*/ 	.word	0x0000007c


	//----- nvinfo : EIATTR_KPARAM_INFO
	.align		4
.L_9:
        /*0008*/ 	.byte	0x04, 0x17
        /*000a*/ 	.short	(.L_11 - .L_10)
.L_10:
        /*000c*/ 	.word	0x00000000
        /*0010*/ 	.short	0x0004
        /*0012*/ 	.short	0x0020
        /*0014*/ 	.byte	0x00, 0xf0, 0x11, 0x00


	//----- nvinfo : EIATTR_KPARAM_INFO
	.align		4
.L_11:
        /*0018*/ 	.byte	0x04, 0x17
        /*001a*/ 	.short	(.L_13 - .L_12)
.L_12:
        /*001c*/ 	.word	0x00000000
        /*0020*/ 	.short	0x0003
        /*0022*/ 	.short	0x0018
        /*0024*/ 	.byte	0x00, 0xf4, 0x21, 0x00


	//----- nvinfo : EIATTR_KPARAM_INFO
	.align		4
.L_13:
        /*0028*/ 	.byte	0x04, 0x17
        /*002a*/ 	.short	(.L_15 - .L_14)
.L_14:
        /*002c*/ 	.word	0x00000000
        /*0030*/ 	.short	0x0002
        /*0032*/ 	.short	0x0010
        /*0034*/ 	.byte	0x00, 0xf4, 0x21, 0x00


	//----- nvinfo : EIATTR_KPARAM_INFO
	.align		4
.L_15:
        /*0038*/ 	.byte	0x04, 0x17
        /*003a*/ 	.short	(.L_17 - .L_16)
.L_16:
        /*003c*/ 	.word	0x00000000
        /*0040*/ 	.short	0x0001
        /*0042*/ 	.short	0x0008
        /*0044*/ 	.byte	0x00, 0xf4, 0x21, 0x00


	//----- nvinfo : EIATTR_KPARAM_INFO
	.align		4
.L_17:
        /*0048*/ 	.byte	0x04, 0x17
        /*004a*/ 	.short	(.L_19 - .L_18)
.L_18:
        /*004c*/ 	.word	0x00000000
        /*0050*/ 	.short	0x0000
        /*0052*/ 	.short	0x0000
        /*0054*/ 	.byte	0x00, 0xf4, 0x21, 0x00


	//----- nvinfo : EIATTR_SPARSE_MMA_MASK
	.align		4
.L_19:
        /*0058*/ 	.byte	0x03, 0x50
        /*005a*/ 	.short	0x0000


	//----- nvinfo : EIATTR_MAXREG_COUNT
	.align		4
        /*005c*/ 	.byte	0x03, 0x1b
        /*005e*/ 	.short	0x00ff


	//----- nvinfo : EIATTR_EXIT_INSTR_OFFSETS
	.align		4
        /*0060*/ 	.byte	0x04, 0x1c
        /*0062*/ 	.short	(.L_21 - .L_20)


	//   ....[0]....
.L_20:
        /*0064*/ 	.word	0x00000460


	//----- nvinfo : EIATTR_REQNTID
	.align		4
.L_21:
        /*0068*/ 	.byte	0x04, 0x10
        /*006a*/ 	.short	(.L_23 - .L_22)
.L_22:
        /*006c*/ 	.word	0x00000100
        /*0070*/ 	.word	0x00000001
        /*0074*/ 	.word	0x00000001


	//----- nvinfo : EIATTR_CBANK_PARAM_SIZE
	.align		4
.L_23:
        /*0078*/ 	.byte	0x03, 0x19
        /*007a*/ 	.short	0x0024


	//----- nvinfo : EIATTR_PARAM_CBANK
	.align		4
        /*007c*/ 	.byte	0x04, 0x0a
        /*007e*/ 	.short	(.L_25 - .L_24)
	.align		4
.L_24:
        /*0080*/ 	.word	index@(.nv.constant0.triton_poi_fused__unsafe_index_convolution_leaky_relu_12)
        /*0084*/ 	.short	0x0210
        /*0086*/ 	.short	0x0024


	//----- nvinfo : EIATTR_SW_WAR
	.align		4
.L_25:
        /*0088*/ 	.byte	0x04, 0x36
        /*008a*/ 	.short	(.L_27 - .L_26)
.L_26:
        /*008c*/ 	.word	0x00000008
.L_27:


//--------------------- .nv.callgraph             --------------------------
	.section	.nv.callgraph,"",@"SHT_CUDA_CALLGRAPH"
	.align	4
	.sectionentsize	8
	.align		4
        /*0000*/ 	.word	0x00000000
	.align		4
        /*0004*/ 	.word	0xffffffff
	.align		4
        /*0008*/ 	.word	0x00000000
	.align		4
        /*000c*/ 	.word	0xfffffffe
	.align		4
        /*0010*/ 	.word	0x00000000
	.align		4
        /*0014*/ 	.word	0xfffffffd
	.align		4
        /*0018*/ 	.word	0x00000000
	.align		4
        /*001c*/ 	.word	0xfffffffc


//--------------------- .text.triton_poi_fused__unsafe_index_convolution_leaky_relu_12 --------------------------
	.section	.text.triton_poi_fused__unsafe_index_convolution_leaky_relu_12,"ax",@progbits
	.align	128
        .global         triton_poi_fused__unsafe_index_convolution_leaky_relu_12
        .type           triton_poi_fused__unsafe_index_convolution_leaky_relu_12,@function
        .size           triton_poi_fused__unsafe_index_convolution_leaky_relu_12,(.L_x_1 - triton_poi_fused__unsafe_index_convolution_leaky_relu_12)
        .other          triton_poi_fused__unsafe_index_convolution_leaky_relu_12,@"STO_CUDA_ENTRY STV_DEFAULT"
triton_poi_fused__unsafe_index_convolution_leaky_relu_12:
.text.triton_poi_fused__unsafe_index_convolution_leaky_relu_12:
[----:B------:R-:W-:Y:S01]  /*0000*/  LDC R1, c[0x0][0x28] ;  /* 0x00000a00ff017b82 */ /* 0x000fe20000000800 */
[----:B------:R-:W1:Y:S07]  /*0010*/  S2R R0, SR_TID.X ;  /* 0x0000000000007919 */ /* 0x000e6e0000002100 */
[----:B------:R-:W2:Y:S01]  /*0020*/  LDC.64 R4, c[0x0][0x210] ;  /* 0x00008400ff047b82 */ /* 0x000ea20000000a00 */
[----:B------:R-:W-:Y:S01]  /*0030*/  ULDC.64 UR4, c[0x0][0x208] ;  /* 0x0000820000047ab9 */ /* 0x000fe20000000a00 */
[----:B------:R-:W-:Y:S01]  /*0040*/  ULDC.64 UR6, c[0x0][0x218] ;  /* 0x0000860000067ab9 */ /* 0x000fe20000000a00 */
[----:B------:R-:W3:Y:S01]  /*0050*/  S2R R11, SR_CTAID.X ;  /* 0x00000000000b7919 */ /* 0x000ee20000002500 */
[----:B-1----:R-:W-:-:S05]  /*0060*/  IMAD.SHL.U32 R0, R0, 0x2, RZ ;  /* 0x0000000200007824 */ /* 0x002fca00078e00ff */
[----:B------:R-:W-:-:S05]  /*0070*/  LOP3.LUT R0, R0, 0x1fe, RZ, 0xc0, !PT ;  /* 0x000001fe00007812 */ /* 0x000fca00078ec0ff */
[----:B---3--:R-:W-:-:S05]  /*0080*/  IMAD R0, R11, 0x200, R0 ;  /* 0x000002000b007824 */ /* 0x008fca00078e0200 */
[----:B------:R-:W-:-:S04]  /*0090*/  SHF.R.S32.HI R3, RZ, 0x1f, R0 ;  /* 0x0000001fff037819 */ /* 0x000fc80000011400 */
[----:B------:R-:W-:-:S04]  /*00a0*/  LEA.HI R3, R3, R0, RZ, 0x8 ;  /* 0x0000000003037211 */ /* 0x000fc800078f40ff */
[----:B------:R-:W-:Y:S02]  /*00b0*/  SHF.R.S32.HI R2, RZ, 0x8, R3 ;  /* 0x00000008ff027819 */ /* 0x000fe40000011403 */
[----:B------:R-:W-:Y:S02]  /*00c0*/  LOP3.LUT R9, R3, 0xffffff00, RZ, 0xc0, !PT ;  /* 0xffffff0003097812 */ /* 0x000fe400078ec0ff */
[----:B------:R-:W-:-:S03]  /*00d0*/  LEA.HI R6, R2, R2, RZ, 0x8 ;  /* 0x0000000202067211 */ /* 0x000fc600078f40ff */
[----:B------:R-:W-:Y:S01]  /*00e0*/  IMAD.IADD R9, R0, 0x1, -R9 ;  /* 0x0000000100097824 */ /* 0x000fe200078e0a09 */
[----:B------:R-:W-:-:S05]  /*00f0*/  LOP3.LUT R7, R6, 0xffffff00, RZ, 0xc0, !PT ;  /* 0xffffff0006077812 */ /* 0x000fca00078ec0ff */
[----:B------:R-:W-:-:S04]  /*0100*/  IMAD.IADD R7, R2, 0x1, -R7 ;  /* 0x0000000102077824 */ /* 0x000fc800078e0a07 */
[----:B--2---:R-:W-:-:S04]  /*0110*/  IMAD.WIDE R2, R7, 0x8, R4 ;  /* 0x0000000807027825 */ /* 0x004fc800078e0204 */
[----:B------:R-:W-:Y:S02]  /*0120*/  IMAD.WIDE R4, R9, 0x8, R4 ;  /* 0x0000000809047825 */ /* 0x000fe400078e0204 */
[----:B------:R-:W2:Y:S04]  /*0130*/  LDG.E.EL.64 R2, desc[UR4][R2.64] ;  /* 0x0000000402027981 */ /* 0x000ea8000c2e1b00 */
[----:B------:R-:W3:Y:S01]  /*0140*/  LDG.E.EL.128 R4, desc[UR4][R4.64] ;  /* 0x0000000404047981 */ /* 0x000ee2000c2e1d00 */
[----:B------:R-:W-:-:S04]  /*0150*/  SHF.R.S32.HI R9, RZ, 0x16, R11 ;  /* 0x00000016ff097819 */ /* 0x000fc8000001140b */
[----:B------:R-:W-:-:S04]  /*0160*/  SGXT R9, R9, 0x1 ;  /* 0x000000010909781a */ /* 0x000fc80000000200 */
[----:B------:R-:W-:-:S04]  /*0170*/  LEA.HI R10, R9, R0, RZ, 0x10 ;  /* 0x00000000090a7211 */ /* 0x000fc800078f80ff */
[C---:B------:R-:W-:Y:S02]  /*0180*/  PRMT R8, R10.reuse, 0xbb32, RZ ;  /* 0x0000bb320a087816 */ /* 0x040fe400000000ff */
[----:B------:R-:W-:Y:S02]  /*0190*/  PRMT R11, R10, 0x7632, R11 ;  /* 0x000076320a0b7816 */ /* 0x000fe4000000000b */
[----:B------:R-:W-:Y:S02]  /*01a0*/  SHF.R.S32.HI R8, RZ, 0xf, R8 ;  /* 0x0000000fff087819 */ /* 0x000fe40000011408 */
[----:B------:R-:W-:Y:S02]  /*01b0*/  SHF.R.S32.HI R10, RZ, 0x10, R10 ;  /* 0x00000010ff0a7819 */ /* 0x000fe4000001140a */
[----:B------:R-:W-:-:S04]  /*01c0*/  LOP3.LUT R8, R8, 0xffff, RZ, 0xc0, !PT ;  /* 0x0000ffff08087812 */ /* 0x000fc800078ec0ff */
[----:B------:R-:W-:-:S04]  /*01d0*/  LEA.HI R8, R8, R11, RZ, 0x16 ;  /* 0x0000000b08087211 */ /* 0x000fc800078fb0ff */
[----:B------:R-:W-:-:S05]  /*01e0*/  LOP3.LUT R8, R8, 0xffc0, RZ, 0xc0, !PT ;  /* 0x0000ffc008087812 */ /* 0x000fca00078ec0ff */
[----:B------:R-:W-:Y:S02]  /*01f0*/  IMAD.MOV R12, RZ, RZ, -R8 ;  /* 0x000000ffff0c7224 */ /* 0x000fe400078e0a08 */
[----:B------:R-:W1:Y:S03]  /*0200*/  LDC.64 R8, c[0x0][0x220] ;  /* 0x00008800ff087b82 */ /* 0x000e660000000a00 */
[----:B------:R-:W-:-:S05]  /*0210*/  PRMT R12, R12, 0x7710, RZ ;  /* 0x000077100c0c7816 */ /* 0x000fca00000000ff */
[----:B------:R-:W-:Y:S01]  /*0220*/  IMAD.IADD R11, R11, 0x1, R12 ;  /* 0x000000010b0b7824 */ /* 0x000fe200078e020c */
[----:B--2---:R-:W-:-:S04]  /*0230*/  SHF.R.U32.HI R15, RZ, 0x18, R3 ;  /* 0x00000018ff0f7819 */ /* 0x004fc80000011603 */
[----:B------:R-:W-:Y:S02]  /*0240*/  LOP3.LUT R15, R15, 0x80, RZ, 0xc0, !PT ;  /* 0x000000800f0f7812 */ /* 0x000fe400078ec0ff */
[C---:B---3--:R-:W-:Y:S02]  /*0250*/  LEA R14, P1, R4.reuse, UR6, 0x2 ;  /* 0x00000006040e7c11 */ /* 0x048fe4000f8210ff */
[----:B------:R-:W-:Y:S02]  /*0260*/  IADD3 R15, P0, R2, R15, RZ ;  /* 0x0000000f020f7210 */ /* 0x000fe40007f1e0ff */
[--C-:B------:R-:W-:Y:S02]  /*0270*/  LEA.HI.X R12, R4, UR7, R5.reuse, 0x2, P1 ;  /* 0x00000007040c7c11 */ /* 0x100fe400088f1405 */
[----:B------:R-:W-:Y:S01]  /*0280*/  SHF.R.U32.HI R2, RZ, 0x16, R5 ;  /* 0x00000016ff027819 */ /* 0x000fe20000011605 */
[----:B------:R-:W-:Y:S01]  /*0290*/  IMAD.X R16, RZ, RZ, R3, P0 ;  /* 0x000000ffff107224 */ /* 0x000fe200000e0603 */
[----:B------:R-:W-:Y:S01]  /*02a0*/  SHF.R.U32.HI R4, RZ, 0x16, R7 ;  /* 0x00000016ff047819 */ /* 0x000fe20000011607 */
[----:B------:R-:W-:Y:S01]  /*02b0*/  IMAD.SHL.U32 R3, R15, 0x200, RZ ;  /* 0x000002000f037824 */ /* 0x000fe200078e00ff */
[----:B------:R-:W-:-:S02]  /*02c0*/  LEA R5, P0, R6, UR6, 0x2 ;  /* 0x0000000606057c11 */ /* 0x000fc4000f8010ff */
[----:B------:R-:W-:Y:S02]  /*02d0*/  LOP3.LUT R2, R2, 0x200, RZ, 0xc0, !PT ;  /* 0x0000020002027812 */ /* 0x000fe400078ec0ff */
[----:B------:R-:W-:Y:S02]  /*02e0*/  LOP3.LUT R4, R4, 0x200, RZ, 0xc0, !PT ;  /* 0x0000020004047812 */ /* 0x000fe400078ec0ff */
[----:B------:R-:W-:Y:S02]  /*02f0*/  LEA.HI.X R6, R6, UR7, R7, 0x2, P0 ;  /* 0x0000000706067c11 */ /* 0x000fe400080f1407 */
[----:B------:R-:W-:Y:S02]  /*0300*/  SHF.L.U64.HI R13, R15, 0x9, R16 ;  /* 0x000000090f0d7819 */ /* 0x000fe40000010210 */
[C---:B------:R-:W-:Y:S02]  /*0310*/  IADD3 R2, P0, P1, R3.reuse, R14, R2 ;  /* 0x0000000e03027210 */ /* 0x040fe4000791e002 */
[----:B------:R-:W-:-:S02]  /*0320*/  IADD3 R4, P2, P3, R3, R5, R4 ;  /* 0x0000000503047210 */ /* 0x000fc40007b5e004 */
[----:B------:R-:W-:Y:S01]  /*0330*/  PRMT R7, R11, 0x9910, RZ ;  /* 0x000099100b077816 */ /* 0x000fe200000000ff */
[----:B------:R-:W-:Y:S01]  /*0340*/  IMAD.SHL.U32 R11, R10, 0x4000, RZ ;  /* 0x000040000a0b7824 */ /* 0x000fe200078e00ff */
[C---:B------:R-:W-:Y:S02]  /*0350*/  IADD3.X R3, R13.reuse, R12, RZ, P0, P1 ;  /* 0x0000000c0d037210 */ /* 0x040fe400007e24ff */
[----:B------:R-:W-:Y:S01]  /*0360*/  IADD3.X R5, R13, R6, RZ, P2, P3 ;  /* 0x000000060d057210 */ /* 0x000fe200017e64ff */
[----:B-1----:R-:W-:Y:S02]  /*0370*/  IMAD.WIDE R8, R7, 0x4, R8 ;  /* 0x0000000407087825 */ /* 0x002fe400078e0208 */
[----:B------:R-:W1:Y:S02]  /*0380*/  LDC.64 R6, c[0x0][0x228] ;  /* 0x00008a00ff067b82 */ /* 0x000e640000000a00 */
[C---:B------:R-:W-:Y:S02]  /*0390*/  IMAD.WIDE R2, R11.reuse, 0x4, R2 ;  /* 0x000000040b027825 */ /* 0x040fe400078e0202 */
[----:B------:R-:W2:Y:S02]  /*03a0*/  LDG.E.EL R8, desc[UR4][R8.64] ;  /* 0x0000000408087981 */ /* 0x000ea4000c2e1900 */
[----:B------:R-:W-:-:S02]  /*03b0*/  IMAD.WIDE R4, R11, 0x4, R4 ;  /* 0x000000040b047825 */ /* 0x000fc400078e0204 */
[----:B------:R-:W2:Y:S04]  /*03c0*/  LDG.E.EL R3, desc[UR4][R2.64] ;  /* 0x0000000402037981 */ /* 0x000ea8000c2e1900 */
[----:B------:R-:W3:Y:S01]  /*03d0*/  LDG.E.EL R5, desc[UR4][R4.64] ;  /* 0x0000000404057981 */ /* 0x000ee2000c2e1900 */
[----:B-1----:R-:W-:Y:S01]  /*03e0*/  IMAD.WIDE R6, R0, 0x4, R6 ;  /* 0x0000000400067825 */ /* 0x002fe200078e0206 */
[C---:B--2---:R-:W-:Y:S02]  /*03f0*/  FSETP.GT.AND P0, PT, R8.reuse, -R3, PT ;  /* 0x800000030800720b */ /* 0x044fe40003f04000 */
[C---:B---3--:R-:W-:Y:S01]  /*0400*/  FSETP.GT.AND P1, PT, R8.reuse, -R5, PT ;  /* 0x800000050800720b */ /* 0x048fe20003f24000 */
[C---:B------:R-:W-:Y:S01]  /*0410*/  FADD R10, R8.reuse, R3 ;  /* 0x00000003080a7221 */ /* 0x040fe20000000000 */
[----:B------:R-:W-:-:S09]  /*0420*/  FADD R11, R8, R5 ;  /* 0x00000005080b7221 */ /* 0x000fd20000000000 */
[----:B------:R-:W-:Y:S02]  /*0430*/  @!P0 FMUL R10, R10, 0.20000000298023223877 ;  /* 0x3e4ccccd0a0a8820 */ /* 0x000fe40000400000 */
[----:B------:R-:W-:-:S05]  /*0440*/  @!P1 FMUL R11, R11, 0.20000000298023223877 ;  /* 0x3e4ccccd0b0b9820 */ /* 0x000fca0000400000 */
[----:B------:R-:W-:Y:S01]  /*0450*/  STG.E.64 desc[UR4][R6.64], R10 ;  /* 0x0000000a06007986 */ /* 0x000fe2000c101b04 */
[----:B------:R-:W-:Y:S05]  /*0460*/  EXIT ;  /* 0x000000000000794d */ /* 0x000fea0003800000 */
.L_x_0:
[----:B------:R-:W-:-:S00]  /*0470*/  BRA `(.L_x_0) ;  /* 0xfffffffc00fc7947 */ /* 0x000fc0000383ffff */
[----:B------:R-:W-:-:S00]  /*0480*/  NOP ;  /* 0x0000000000007918 */ /* 0x000fc00000000000 */
[----:B------:R-:W-:-:S00]  /*0490*/  NOP ;  /* 0x0000000000007918 */ /* 0x000fc00000000000 */
[----:B------:R-:W-:-:S00]  /*04a0*/  NOP ;  /* 0x0000000000007918 */ /* 0x000fc00000000000 */
[----:B------:R-:W-:-:S00]  /*04b0*/  NOP ;  /* 0x0000000000007918 */ /* 0x000fc00000000000 */
[----:B------:R-:W-:-:S00]  /*04c0*/  NOP ;  /* 0x0000000000007918 */ /* 0x000fc00000000000 */
[----:B------:R-:W-:-:S00]  /*04d0*/  NOP ;  /* 0x0000000000007918 */ /* 0x000fc00000000000 */
[----:B------:R-:W-:-:S00]  /*04e0*/  NOP ;  /* 0x0000000000007918 */ /* 0x000fc00000000000 */
[----:B------:R-:W-:-:S00]  /*04f0*/  NOP ;  /* 0x0000000000007918 */ /* 0x000fc00000000000 */
.L_x_1:


//--------------------- .nv.constant0.triton_poi_fused__unsafe_index_convolution_leaky_relu_12 --------------------------
	.section	.nv.constant0.triton_poi_fused__unsafe_index_convolution_leaky_relu_12,"a",@progbits
	.sectionflags	@""
	.align	4
.nv.constant0.triton_poi_fused__unsafe_index_convolution_leaky_relu_12:
	.zero		564
